//
// Generated by NVIDIA NVVM Compiler
//
// Compiler Build ID: CL-36424714
// Cuda compilation tools, release 13.0, V13.0.88
// Based on NVVM 20.0.0
//

.version 9.0
.target sm_100
.address_size 64

	// .globl	_Z8dot_prodPiS_S_
.extern .shared .align 16 .b8 tmp[];

.visible .entry _Z8dot_prodPiS_S_(
	.param .u64 .ptr .align 1 _Z8dot_prodPiS_S__param_0,
	.param .u64 .ptr .align 1 _Z8dot_prodPiS_S__param_1,
	.param .u64 .ptr .align 1 _Z8dot_prodPiS_S__param_2
)
{
	.reg .pred 	%p<10>;
	.reg .b32 	%r<128>;
	.reg .b64 	%rd<10>;

	ld.param.u64 	%rd1, [_Z8dot_prodPiS_S__param_0];
	ld.param.u64 	%rd2, [_Z8dot_prodPiS_S__param_1];
	ld.param.u64 	%rd3, [_Z8dot_prodPiS_S__param_2];
	cvta.to.global.u64 	%rd4, %rd3;
	cvta.to.global.u64 	%rd5, %rd2;
	mov.u32 	%r35, %tid.x;
	mul.wide.u32 	%rd6, %r35, 4;
	add.s64 	%rd7, %rd5, %rd6;
	ld.global.u32 	%r36, [%rd7];
	add.s64 	%rd8, %rd4, %rd6;
	ld.global.u32 	%r37, [%rd8];
	mul.lo.s32 	%r38, %r37, %r36;
	shl.b32 	%r39, %r35, 2;
	mov.u32 	%r40, tmp;
	add.s32 	%r41, %r40, %r39;
	st.shared.u32 	[%r41], %r38;
	bar.sync 	0;
	setp.ne.s32 	%p1, %r35, 0;
	@%p1 bra 	$L__BB0_14;
	mov.u32 	%r1, %ntid.x;
	and.b32  	%r2, %r1, 15;
	setp.lt.u32 	%p2, %r1, 16;
	mov.b32 	%r127, 0;
	mov.u32 	%r120, %r127;
	@%p2 bra 	$L__BB0_4;
	and.b32  	%r120, %r1, 2032;
	add.s32 	%r112, %r40, 32;
	and.b32  	%r47, %r1, -16;
	neg.s32 	%r113, %r47;
	mov.b32 	%r127, 0;
$L__BB0_3:
	.pragma "nounroll";
	ld.shared.v4.u32 	{%r48, %r49, %r50, %r51}, [%r112+-32];
	add.s32 	%r52, %r127, %r48;
	add.s32 	%r53, %r52, %r49;
	add.s32 	%r54, %r53, %r50;
	add.s32 	%r55, %r54, %r51;
	ld.shared.v4.u32 	{%r56, %r57, %r58, %r59}, [%r112+-16];
	add.s32 	%r60, %r55, %r56;
	add.s32 	%r61, %r60, %r57;
	add.s32 	%r62, %r61, %r58;
	add.s32 	%r63, %r62, %r59;
	ld.shared.v4.u32 	{%r64, %r65, %r66, %r67}, [%r112];
	add.s32 	%r68, %r63, %r64;
	add.s32 	%r69, %r68, %r65;
	add.s32 	%r70, %r69, %r66;
	add.s32 	%r71, %r70, %r67;
	ld.shared.v4.u32 	{%r72, %r73, %r74, %r75}, [%r112+16];
	add.s32 	%r76, %r71, %r72;
	add.s32 	%r77, %r76, %r73;
	add.s32 	%r78, %r77, %r74;
	add.s32 	%r127, %r78, %r75;
	add.s32 	%r113, %r113, 16;
	add.s32 	%r112, %r112, 64;
	setp.ne.s32 	%p3, %r113, 0;
	@%p3 bra 	$L__BB0_3;
$L__BB0_4:
	setp.eq.s32 	%p4, %r2, 0;
	@%p4 bra 	$L__BB0_13;
	and.b32  	%r14, %r1, 7;
	setp.lt.u32 	%p5, %r2, 8;
	@%p5 bra 	$L__BB0_7;
	shl.b32 	%r80, %r120, 2;
	add.s32 	%r82, %r40, %r80;
	ld.shared.u32 	%r83, [%r82];
	add.s32 	%r84, %r127, %r83;
	ld.shared.u32 	%r85, [%r82+4];
	add.s32 	%r86, %r84, %r85;
	ld.shared.u32 	%r87, [%r82+8];
	add.s32 	%r88, %r86, %r87;
	ld.shared.u32 	%r89, [%r82+12];
	add.s32 	%r90, %r88, %r89;
	ld.shared.u32 	%r91, [%r82+16];
	add.s32 	%r92, %r90, %r91;
	ld.shared.u32 	%r93, [%r82+20];
	add.s32 	%r94, %r92, %r93;
	ld.shared.u32 	%r95, [%r82+24];
	add.s32 	%r96, %r94, %r95;
	ld.shared.u32 	%r97, [%r82+28];
	add.s32 	%r127, %r96, %r97;
	add.s32 	%r120, %r120, 8;
$L__BB0_7:
	setp.eq.s32 	%p6, %r14, 0;
	@%p6 bra 	$L__BB0_13;
	and.b32  	%r20, %r1, 3;
	setp.lt.u32 	%p7, %r14, 4;
	@%p7 bra 	$L__BB0_10;
	shl.b32 	%r99, %r120, 2;
	add.s32 	%r101, %r40, %r99;
	ld.shared.u32 	%r102, [%r101];
	add.s32 	%r103, %r127, %r102;
	ld.shared.u32 	%r104, [%r101+4];
	add.s32 	%r105, %r103, %r104;
	ld.shared.u32 	%r106, [%r101+8];
	add.s32 	%r107, %r105, %r106;
	ld.shared.u32 	%r108, [%r101+12];
	add.s32 	%r127, %r107, %r108;
	add.s32 	%r120, %r120, 4;
$L__BB0_10:
	setp.eq.s32 	%p8, %r20, 0;
	@%p8 bra 	$L__BB0_13;
	shl.b32 	%r109, %r120, 2;
	add.s32 	%r125, %r40, %r109;
	neg.s32 	%r124, %r20;
$L__BB0_12:
	.pragma "nounroll";
	ld.shared.u32 	%r111, [%r125];
	add.s32 	%r127, %r127, %r111;
	add.s32 	%r125, %r125, 4;
	add.s32 	%r124, %r124, 1;
	setp.ne.s32 	%p9, %r124, 0;
	@%p9 bra 	$L__BB0_12;
$L__BB0_13:
	cvta.to.global.u64 	%rd9, %rd1;
	st.global.u32 	[%rd9], %r127;
$L__BB0_14:
	ret;

}


// ===== COMPILED SASS (sm_100) =====

	.target	sm_100

	.elftype	@"ET_EXEC"


//--------------------- .note.nv.tkinfo           --------------------------
	.section	.note.nv.tkinfo,"",@"SHT_NOTE"
	.sectionflags	@"SHF_NOTE_NV_TKINFO"
	.tkinfo
        /*0018*/ 	.word	0x00000002
        /*0030*/ 	.string	""
        /*0030*/ 	.string	"ptxas"
        /*0030*/ 	.string	"Cuda compilation tools, release 13.0, V13.0.88"
        /*0030*/ 	.string	"Build cuda_13.0.r13.0/compiler.36424714_0"
        /*0030*/ 	.string	"-arch sm_100 -m 64 "



//--------------------- .note.nv.cuinfo           --------------------------
	.section	.note.nv.cuinfo,"",@"SHT_NOTE"
	.sectionflags	@"SHF_NOTE_NV_CUINFO"
        /*0018*/ 	.short	0x0002
        /*001a*/ 	.short	0x0064
        /*001c*/ 	.short	0x0082
	.zero		2


//--------------------- .nv.info                  --------------------------
	.section	.nv.info,"",@"SHT_CUDA_INFO"
	.align	4


	//----- nvinfo : EIATTR_REGCOUNT
	.align		4
        /*0000*/ 	.byte	0x04, 0x2f
        /*0002*/ 	.short	(.L_1 - .L_0)
	.align		4
.L_0:
        /*0004*/ 	.word	index@(_Z8dot_prodPiS_S_)
        /*0008*/ 	.word	0x00000018


	//----- nvinfo : EIATTR_FRAME_SIZE
	.align		4
.L_1:
        /*000c*/ 	.byte	0x04, 0x11
        /*000e*/ 	.short	(.L_3 - .L_2)
	.align		4
.L_2:
        /*0010*/ 	.word	index@(_Z8dot_prodPiS_S_)
        /*0014*/ 	.word	0x00000000


	//----- nvinfo : EIATTR_MIN_STACK_SIZE
	.align		4
.L_3:
        /*0018*/ 	.byte	0x04, 0x12
        /*001a*/ 	.short	(.L_5 - .L_4)
	.align		4
.L_4:
        /*001c*/ 	.word	index@(_Z8dot_prodPiS_S_)
        /*0020*/ 	.word	0x00000000
.L_5:


//--------------------- .nv.compat                --------------------------
	.section	.nv.compat,"",@"SHT_CUDA_COMPAT_INFO"
	.align	4
        /*0000*/ 	.byte	0x02, 0x09, 0x00, 0x00, 0x02, 0x02, 0x01, 0x00, 0x02, 0x05, 0x05, 0x00, 0x03, 0x07, 0x01, 0x01
        /*0010*/ 	.byte	0x02, 0x03, 0x00, 0x00, 0x02, 0x06, 0x01, 0x00, 0x04, 0x0b, 0x08, 0x00, 0x09, 0x00, 0x00, 0x00
        /*0020*/ 	.byte	0x00, 0x00, 0x00, 0x00


//--------------------- .nv.info._Z8dot_prodPiS_S_ --------------------------
	.section	.nv.info._Z8dot_prodPiS_S_,"",@"SHT_CUDA_INFO"
	.sectionflags	@""
	.align	4


	//----- nvinfo : EIATTR_CUDA_API_VERSION
	.align		4
        /*0000*/ 	.byte	0x04, 0x37
        /*0002*/ 	.short	(.L_7 - .L_6)
.L_6:
        /*0004*/ 	.word	0x00000082


	//----- nvinfo : EIATTR_KPARAM_INFO
	.align		4
.L_7:
        /*0008*/ 	.byte	0x04, 0x17
        /*000a*/ 	.short	(.L_9 - .L_8)
.L_8:
        /*000c*/ 	.word	0x00000000
        /*0010*/ 	.short	0x0002
        /*0012*/ 	.short	0x0010
        /*0014*/ 	.byte	0x00, 0xf5, 0x21, 0x00


	//----- nvinfo : EIATTR_KPARAM_INFO
	.align		4
.L_9:
        /*0018*/ 	.byte	0x04, 0x17
        /*001a*/ 	.short	(.L_11 - .L_10)
.L_10:
        /*001c*/ 	.word	0x00000000
        /*0020*/ 	.short	0x0001
        /*0022*/ 	.short	0x0008
        /*0024*/ 	.byte	0x00, 0xf5, 0x21, 0x00


	//----- nvinfo : EIATTR_KPARAM_INFO
	.align		4
.L_11:
        /*0028*/ 	.byte	0x04, 0x17
        /*002a*/ 	.short	(.L_13 - .L_12)
.L_12:
        /*002c*/ 	.word	0x00000000
        /*0030*/ 	.short	0x0000
        /*0032*/ 	.short	0x0000
        /*0034*/ 	.byte	0x00, 0xf5, 0x21, 0x00


	//----- nvinfo : EIATTR_SPARSE_MMA_MASK
	.align		4
.L_13:
        /*0038*/ 	.byte	0x03, 0x50
        /*003a*/ 	.short	0x0000


	//----- nvinfo : EIATTR_MAXREG_COUNT
	.align		4
        /*003c*/ 	.byte	0x03, 0x1b
        /*003e*/ 	.short	0x00ff


	//----- nvinfo : EIATTR_NUM_BARRIERS
	.align		4
        /*0040*/ 	.byte	0x02, 0x4c
        /*0042*/ 	.byte	0x01
	.zero		1


	//----- nvinfo : EIATTR_MERCURY_ISA_VERSION
	.align		4
        /*0044*/ 	.byte	0x03, 0x5f
        /*0046*/ 	.short	0x0101


	//----- nvinfo : EIATTR_VRC_CTA_INIT_COUNT
	.align		4
        /*0048*/ 	.byte	0x02, 0x4a
	.zero		1
	.zero		1


	//----- nvinfo : EIATTR_EXIT_INSTR_OFFSETS
	.align		4
        /*004c*/ 	.byte	0x04, 0x1c
        /*004e*/ 	.short	(.L_15 - .L_14)


	//   ....[0]....
.L_14:
        /*0050*/ 	.word	0x00000110


	//   ....[1]....
        /*0054*/ 	.word	0x000004f0


	//----- nvinfo : EIATTR_CBANK_PARAM_SIZE
	.align		4
.L_15:
        /*0058*/ 	.byte	0x03, 0x19
        /*005a*/ 	.short	0x0018


	//----- nvinfo : EIATTR_PARAM_CBANK
	.align		4
        /*005c*/ 	.byte	0x04, 0x0a
        /*005e*/ 	.short	(.L_17 - .L_16)
	.align		4
.L_16:
        /*0060*/ 	.word	index@(.nv.constant0._Z8dot_prodPiS_S_)
        /*0064*/ 	.short	0x0380
        /*0066*/ 	.short	0x0018


	//----- nvinfo : EIATTR_SW_WAR
	.align		4
.L_17:
        /*0068*/ 	.byte	0x04, 0x36
        /*006a*/ 	.short	(.L_19 - .L_18)
.L_18:
        /*006c*/ 	.word	0x00000008
.L_19:


//--------------------- .nv.callgraph             --------------------------
	.section	.nv.callgraph,"",@"SHT_CUDA_CALLGRAPH"
	.align	4
	.sectionentsize	8
	.align		4
        /*0000*/ 	.word	0x00000000
	.align		4
        /*0004*/ 	.word	0xffffffff
	.align		4
        /*0008*/ 	.word	0x00000000
	.align		4
        /*000c*/ 	.word	0xfffffffe
	.align		4
        /*0010*/ 	.word	0x00000000
	.align		4
        /*0014*/ 	.word	0xfffffffd
	.align		4
        /*0018*/ 	.word	0x00000000
	.align		4
        /*001c*/ 	.word	0xfffffffc


//--------------------- .text._Z8dot_prodPiS_S_   --------------------------
	.section	.text._Z8dot_prodPiS_S_,"ax",@progbits
	.align	128
        .global         _Z8dot_prodPiS_S_
        .type           _Z8dot_prodPiS_S_,@function
        .size           _Z8dot_prodPiS_S_,(.L_x_6 - _Z8dot_prodPiS_S_)
        .other          _Z8dot_prodPiS_S_,@"STO_CUDA_ENTRY STV_DEFAULT"
_Z8dot_prodPiS_S_:
.text._Z8dot_prodPiS_S_:
[----:B------:R-:W-:Y:S01]  /*0000*/  LDC R1, c[0x0][0x37c] ;  /* 0x0000df00ff017b82 */ /* 0x000fe20000000800 */
[----:B------:R-:W0:Y:S07]  /*0010*/  S2R R7, SR_TID.X ;  /* 0x0000000000077919 */ /* 0x000e2e0000002100 */
[----:B------:R-:W0:Y:S01]  /*0020*/  LDC.64 R2, c[0x0][0x388] ;  /* 0x0000e200ff027b82 */ /* 0x000e220000000a00 */
[----:B------:R-:W1:Y:S07]  /*0030*/  LDCU.64 UR6, c[0x0][0x358] ;  /* 0x00006b00ff0677ac */ /* 0x000e6e0008000a00 */
[----:B------:R-:W2:Y:S01]  /*0040*/  LDC.64 R4, c[0x0][0x390] ;  /* 0x0000e400ff047b82 */ /* 0x000ea20000000a00 */
[----:B0-----:R-:W-:-:S04]  /*0050*/  IMAD.WIDE.U32 R2, R7, 0x4, R2 ;  /* 0x0000000407027825 */ /* 0x001fc800078e0002 */
[C---:B--2---:R-:W-:Y:S02]  /*0060*/  IMAD.WIDE.U32 R4, R7.reuse, 0x4, R4 ;  /* 0x0000000407047825 */ /* 0x044fe400078e0004 */
[----:B-1----:R-:W2:Y:S04]  /*0070*/  LDG.E R2, desc[UR6][R2.64] ;  /* 0x0000000602027981 */ /* 0x002ea8000c1e1900 */
[----:B------:R-:W2:Y:S01]  /*0080*/  LDG.E R5, desc[UR6][R4.64] ;  /* 0x0000000604057981 */ /* 0x000ea2000c1e1900 */
[----:B------:R-:W0:Y:S01]  /*0090*/  S2UR UR5, SR_CgaCtaId ;  /* 0x00000000000579c3 */ /* 0x000e220000008800 */
[----:B------:R-:W-:Y:S01]  /*00a0*/  UMOV UR4, 0x400 ;  /* 0x0000040000047882 */ /* 0x000fe20000000000 */
[----:B------:R-:W-:Y:S01]  /*00b0*/  ISETP.NE.AND P0, PT, R7, RZ, PT ;  /* 0x000000ff0700720c */ /* 0x000fe20003f05270 */
[----:B0-----:R-:W-:-:S06]  /*00c0*/  ULEA UR4, UR5, UR4, 0x18 ;  /* 0x0000000405047291 */ /* 0x001fcc000f8ec0ff */
[----:B------:R-:W-:Y:S01]  /*00d0*/  LEA R7, R7, UR4, 0x2 ;  /* 0x0000000407077c11 */ /* 0x000fe2000f8e10ff */
[----:B--2---:R-:W-:-:S05]  /*00e0*/  IMAD R0, R2, R5, RZ ;  /* 0x0000000502007224 */ /* 0x004fca00078e02ff */
[----:B------:R0:W-:Y:S01]  /*00f0*/  STS [R7], R0 ;  /* 0x0000000007007388 */ /* 0x0001e20000000800 */
[----:B------:R-:W-:Y:S06]  /*0100*/  BAR.SYNC.DEFER_BLOCKING 0x0 ;  /* 0x0000000000007b1d */ /* 0x000fec0000010000 */
[----:B------:R-:W-:Y:S05]  /*0110*/  @P0 EXIT ;  /* 0x000000000000094d */ /* 0x000fea0003800000 */
[----:B------:R-:W1:Y:S01]  /*0120*/  LDC R2, c[0x0][0x360] ;  /* 0x0000d800ff027b82 */ /* 0x000e620000000800 */
[----:B0-----:R-:W-:Y:S02]  /*0130*/  IMAD.MOV.U32 R0, RZ, RZ, RZ ;  /* 0x000000ffff007224 */ /* 0x001fe400078e00ff */
[----:B------:R-:W-:Y:S01]  /*0140*/  IMAD.MOV.U32 R3, RZ, RZ, RZ ;  /* 0x000000ffff037224 */ /* 0x000fe200078e00ff */
[C---:B-1----:R-:W-:Y:S02]  /*0150*/  ISETP.GE.U32.AND P1, PT, R2.reuse, 0x10, PT ;  /* 0x000000100200780c */ /* 0x042fe40003f26070 */
[----:B------:R-:W-:-:S04]  /*0160*/  LOP3.LUT R21, R2, 0xf, RZ, 0xc0, !PT ;  /* 0x0000000f02157812 */ /* 0x000fc800078ec0ff */
[----:B------:R-:W-:-:S07]  /*0170*/  ISETP.NE.AND P0, PT, R21, RZ, PT ;  /* 0x000000ff1500720c */ /* 0x000fce0003f05270 */
[----:B------:R-:W-:Y:S06]  /*0180*/  @!P1 BRA `(.L_x_0) ;  /* 0x0000000000549947 */ /* 0x000fec0003800000 */
[C---:B------:R-:W-:Y:S01]  /*0190*/  LOP3.LUT R4, R2.reuse, 0xfffffff0, RZ, 0xc0, !PT ;  /* 0xfffffff002047812 */ /* 0x040fe200078ec0ff */
[----:B------:R-:W-:Y:S01]  /*01a0*/  IMAD.MOV.U32 R0, RZ, RZ, RZ ;  /* 0x000000ffff007224 */ /* 0x000fe200078e00ff */
[----:B------:R-:W-:Y:S01]  /*01b0*/  LOP3.LUT R3, R2, 0x7f0, RZ, 0xc0, !PT ;  /* 0x000007f002037812 */ /* 0x000fe200078ec0ff */
[----:B------:R-:W-:Y:S02]  /*01c0*/  UIADD3 UR5, UPT, UPT, UR4, 0x20, URZ ;  /* 0x0000002004057890 */ /* 0x000fe4000fffe0ff */
[----:B------:R-:W-:-:S10]  /*01d0*/  IMAD.MOV R20, RZ, RZ, -R4 ;  /* 0x000000ffff147224 */ /* 0x000fd400078e0a04 */
.L_x_1:
[----:B------:R-:W0:Y:S01]  /*01e0*/  LDS.128 R4, [UR5+-0x20] ;  /* 0xffffe005ff047984 */ /* 0x000e220008000c00 */
[----:B------:R-:W-:-:S03]  /*01f0*/  VIADD R20, R20, 0x10 ;  /* 0x0000001014147836 */ /* 0x000fc60000000000 */
[----:B------:R-:W1:Y:S02]  /*0200*/  LDS.128 R8, [UR5+-0x10] ;  /* 0xfffff005ff087984 */ /* 0x000e640008000c00 */
[----:B------:R-:W-:Y:S02]  /*0210*/  ISETP.NE.AND P1, PT, R20, RZ, PT ;  /* 0x000000ff1400720c */ /* 0x000fe40003f25270 */
[----:B------:R-:W2:Y:S04]  /*0220*/  LDS.128 R12, [UR5] ;  /* 0x00000005ff0c7984 */ /* 0x000ea80008000c00 */
[----:B------:R-:W3:Y:S01]  /*0230*/  LDS.128 R16, [UR5+0x10] ;  /* 0x00001005ff107984 */ /* 0x000ee20008000c00 */
[----:B------:R-:W-:Y:S01]  /*0240*/  UIADD3 UR5, UPT, UPT, UR5, 0x40, URZ ;  /* 0x0000004005057890 */ /* 0x000fe2000fffe0ff */
[----:B0-----:R-:W-:-:S04]  /*0250*/  IADD3 R4, PT, PT, R5, R0, R4 ;  /* 0x0000000005047210 */ /* 0x001fc80007ffe004 */
[----:B------:R-:W-:-:S04]  /*0260*/  IADD3 R4, PT, PT, R7, R4, R6 ;  /* 0x0000000407047210 */ /* 0x000fc80007ffe006 */
[----:B-1----:R-:W-:-:S04]  /*0270*/  IADD3 R4, PT, PT, R9, R4, R8 ;  /* 0x0000000409047210 */ /* 0x002fc80007ffe008 */
[----:B------:R-:W-:-:S04]  /*0280*/  IADD3 R4, PT, PT, R11, R4, R10 ;  /* 0x000000040b047210 */ /* 0x000fc80007ffe00a */
[----:B--2---:R-:W-:-:S04]  /*0290*/  IADD3 R4, PT, PT, R13, R4, R12 ;  /* 0x000000040d047210 */ /* 0x004fc80007ffe00c */
[----:B------:R-:W-:-:S04]  /*02a0*/  IADD3 R4, PT, PT, R15, R4, R14 ;  /* 0x000000040f047210 */ /* 0x000fc80007ffe00e */
[----:B---3--:R-:W-:-:S04]  /*02b0*/  IADD3 R4, PT, PT, R17, R4, R16 ;  /* 0x0000000411047210 */ /* 0x008fc80007ffe010 */
[----:B------:R-:W-:Y:S01]  /*02c0*/  IADD3 R0, PT, PT, R19, R4, R18 ;  /* 0x0000000413007210 */ /* 0x000fe20007ffe012 */
[----:B------:R-:W-:Y:S06]  /*02d0*/  @P1 BRA `(.L_x_1) ;  /* 0xfffffffc00c01947 */ /* 0x000fec000383ffff */
.L_x_0:
[----:B------:R-:W-:Y:S05]  /*02e0*/  @!P0 BRA `(.L_x_2) ;  /* 0x0000000000788947 */ /* 0x000fea0003800000 */
[----:B------:R-:W-:Y:S02]  /*02f0*/  ISETP.GE.U32.AND P0, PT, R21, 0x8, PT ;  /* 0x000000081500780c */ /* 0x000fe40003f06070 */
[----:B------:R-:W-:-:S04]  /*0300*/  LOP3.LUT R13, R2, 0x7, RZ, 0xc0, !PT ;  /* 0x00000007020d7812 */ /* 0x000fc800078ec0ff */
[----:B------:R-:W-:-:S07]  /*0310*/  ISETP.NE.AND P1, PT, R13, RZ, PT ;  /* 0x000000ff0d00720c */ /* 0x000fce0003f25270 */
[----:B------:R-:W-:Y:S06]  /*0320*/  @!P0 BRA `(.L_x_3) ;  /* 0x0000000000208947 */ /* 0x000fec0003800000 */
[C---:B------:R-:W-:Y:S01]  /*0330*/  LEA R12, R3.reuse, UR4, 0x2 ;  /* 0x00000004030c7c11 */ /* 0x040fe2000f8e10ff */
[----:B------:R-:W-:-:S04]  /*0340*/  VIADD R3, R3, 0x8 ;  /* 0x0000000803037836 */ /* 0x000fc80000000000 */
[----:B------:R-:W0:Y:S04]  /*0350*/  LDS.128 R4, [R12] ;  /* 0x000000000c047984 */ /* 0x000e280000000c00 */
[----:B------:R-:W1:Y:S01]  /*0360*/  LDS.128 R8, [R12+0x10] ;  /* 0x000010000c087984 */ /* 0x000e620000000c00 */
[----:B0-----:R-:W-:-:S04]  /*0370*/  IADD3 R4, PT, PT, R5, R0, R4 ;  /* 0x0000000005047210 */ /* 0x001fc80007ffe004 */
[----:B------:R-:W-:-:S04]  /*0380*/  IADD3 R4, PT, PT, R7, R4, R6 ;  /* 0x0000000407047210 */ /* 0x000fc80007ffe006 */
[----:B-1----:R-:W-:-:S04]  /*0390*/  IADD3 R4, PT, PT, R9, R4, R8 ;  /* 0x0000000409047210 */ /* 0x002fc80007ffe008 */
[----:B------:R-:W-:-:S07]  /*03a0*/  IADD3 R0, PT, PT, R11, R4, R10 ;  /* 0x000000040b007210 */ /* 0x000fce0007ffe00a */
.L_x_3:
[----:B------:R-:W-:Y:S05]  /*03b0*/  @!P1 BRA `(.L_x_2) ;  /* 0x0000000000449947 */ /* 0x000fea0003800000 */
[----:B------:R-:W-:Y:S02]  /*03c0*/  ISETP.GE.U32.AND P0, PT, R13, 0x4, PT ;  /* 0x000000040d00780c */ /* 0x000fe40003f06070 */
[----:B------:R-:W-:-:S04]  /*03d0*/  LOP3.LUT R2, R2, 0x3, RZ, 0xc0, !PT ;  /* 0x0000000302027812 */ /* 0x000fc800078ec0ff */
[----:B------:R-:W-:-:S07]  /*03e0*/  ISETP.NE.AND P1, PT, R2, RZ, PT ;  /* 0x000000ff0200720c */ /* 0x000fce0003f25270 */
[C---:B------:R-:W-:Y:S01]  /*03f0*/  @P0 LEA R4, R3.reuse, UR4, 0x2 ;  /* 0x0000000403040c11 */ /* 0x040fe2000f8e10ff */
[----:B------:R-:W-:-:S05]  /*0400*/  @P0 VIADD R3, R3, 0x4 ;  /* 0x0000000403030836 */ /* 0x000fca0000000000 */
[----:B------:R-:W0:Y:S02]  /*0410*/  @P0 LDS.128 R4, [R4] ;  /* 0x0000000004040984 */ /* 0x000e240000000c00 */
[----:B0-----:R-:W-:-:S04]  /*0420*/  @P0 IADD3 R5, PT, PT, R5, R0, R4 ;  /* 0x0000000005050210 */ /* 0x001fc80007ffe004 */
[----:B------:R-:W-:Y:S01]  /*0430*/  @P0 IADD3 R0, PT, PT, R7, R5, R6 ;  /* 0x0000000507000210 */ /* 0x000fe20007ffe006 */
[----:B------:R-:W-:Y:S06]  /*0440*/  @!P1 BRA `(.L_x_2) ;  /* 0x0000000000209947 */ /* 0x000fec0003800000 */
[----:B------:R-:W-:Y:S01]  /*0450*/  LEA R3, R3, UR4, 0x2 ;  /* 0x0000000403037c11 */ /* 0x000fe2000f8e10ff */
[----:B------:R-:W-:-:S07]  /*0460*/  IMAD.MOV R2, RZ, RZ, -R2 ;  /* 0x000000ffff027224 */ /* 0x000fce00078e0a02 */
.L_x_4:
[----:B------:R0:W1:Y:S01]  /*0470*/  LDS R5, [R3] ;  /* 0x0000000003057984 */ /* 0x0000620000000800 */
[----:B------:R-:W-:-:S05]  /*0480*/  VIADD R2, R2, 0x1 ;  /* 0x0000000102027836 */ /* 0x000fca0000000000 */
[----:B------:R-:W-:Y:S01]  /*0490*/  ISETP.NE.AND P0, PT, R2, RZ, PT ;  /* 0x000000ff0200720c */ /* 0x000fe20003f05270 */
[----:B0-----:R-:W-:Y:S02]  /*04a0*/  VIADD R3, R3, 0x4 ;  /* 0x0000000403037836 */ /* 0x001fe40000000000 */
[----:B-1----:R-:W-:-:S10]  /*04b0*/  IMAD.IADD R0, R5, 0x1, R0 ;  /* 0x0000000105007824 */ /* 0x002fd400078e0200 */
[----:B------:R-:W-:Y:S05]  /*04c0*/  @P0 BRA `(.L_x_4) ;  /* 0xfffffffc00e80947 */ /* 0x000fea000383ffff */
.L_x_2:
[----:B------:R-:W0:Y:S02]  /*04d0*/  LDC.64 R2, c[0x0][0x380] ;  /* 0x0000e000ff027b82 */ /* 0x000e240000000a00 */
[----:B0-----:R-:W-:Y:S01]  /*04e0*/  STG.E desc[UR6][R2.64], R0 ;  /* 0x0000000002007986 */ /* 0x001fe2000c101906 */
[----:B------:R-:W-:Y:S05]  /*04f0*/  EXIT ;  /* 0x000000000000794d */ /* 0x000fea0003800000 */
.L_x_5:
[----:B------:R-:W-:-:S00]  /*0500*/  BRA `(.L_x_5) ;  /* 0xfffffffc00fc7947 */ /* 0x000fc0000383ffff */
[----:B------:R-:W-:-:S00]  /*0510*/  NOP ;  /* 0x0000000000007918 */ /* 0x000fc00000000000 */
        /* <DEDUP_REMOVED lines=14> */
.L_x_6:


//--------------------- .nv.shared._Z8dot_prodPiS_S_ --------------------------
	.section	.nv.shared._Z8dot_prodPiS_S_,"aw",@nobits
	.sectionflags	@""
	.align	16
	.zero		1024


//--------------------- .nv.shared.reserved.0     --------------------------
	.section	.nv.shared.reserved.0,"aw",@nobits
	.weak		__nv_reservedSMEM_offset_0_alias
	.size		__nv_reservedSMEM_offset_0_alias, 0, 64
	.other		__nv_reservedSMEM_offset_0_alias,@"STO_CUDA_RESERVED_SHARED STV_DEFAULT"
__nv_reservedSMEM_offset_0_alias:
	.zero		0
	.zero		64


//--------------------- .nv.constant0._Z8dot_prodPiS_S_ --------------------------
	.section	.nv.constant0._Z8dot_prodPiS_S_,"a",@progbits
	.sectionflags	@""
	.align	4
.nv.constant0._Z8dot_prodPiS_S_:
	.zero		920


//--------------------- SYMBOLS --------------------------

	.type		.nv.reservedSmem.offset0,@object
	.size		.nv.reservedSmem.offset0,0x4
	.type		.nv.reservedSmem.cap,@object
	.size		.nv.reservedSmem.cap,0x4
